	.headerflags	@"EF_CUDA_TEXMODE_UNIFIED EF_CUDA_64BIT_ADDRESS EF_CUDA_ACCELERATORS EF_CUDA_SM90 EF_CUDA_VIRTUAL_SM(EF_CUDA_SM90)"
	.elftype	@"ET_EXEC"


//--------------------- .nv.info                  --------------------------
	.section	.nv.info,"",@"SHT_CUDA_INFO"
	.align	4


	//----- nvinfo : EIATTR_REGCOUNT
	.align		4
        /*0000*/ 	.byte	0x04, 0x2f
        /*0002*/ 	.short	(.L_3 - .L_2)
	.align		4
.L_2:
        /*0004*/ 	.word	index@(triton_poi_fused__native_batch_norm_legit_no_training_hardtanh_26)
        /*0008*/ 	.word	0x00000010


	//----- nvinfo : EIATTR_MIN_STACK_SIZE
	.align		4
.L_3:
        /*000c*/ 	.byte	0x04, 0x12
        /*000e*/ 	.short	(.L_5 - .L_4)
	.align		4
.L_4:
        /*0010*/ 	.word	index@(triton_poi_fused__native_batch_norm_legit_no_training_hardtanh_26)
        /*0014*/ 	.word	0x00000000


	//----- nvinfo : EIATTR_FRAME_SIZE
	.align		4
.L_5:
        /*0018*/ 	.byte	0x04, 0x11
        /*001a*/ 	.short	(.L_7 - .L_6)
	.align		4
.L_6:
        /*001c*/ 	.word	index@(triton_poi_fused__native_batch_norm_legit_no_training_hardtanh_26)
        /*0020*/ 	.word	0x00000000


	//----- nvinfo : EIATTR_MIN_STACK_SIZE
	.align		4
.L_7:
        /*0024*/ 	.byte	0x04, 0x12
        /*0026*/ 	.short	(.L_9 - .L_8)
	.align		4
.L_8:
        /*0028*/ 	.word	index@(triton_poi_fused__native_batch_norm_legit_no_training_hardtanh_26)
        /*002c*/ 	.word	0x00000000
.L_9:


//--------------------- .nv.info.triton_poi_fused__native_batch_norm_legit_no_training_hardtanh_26 --------------------------
	.section	.nv.info.triton_poi_fused__native_batch_norm_legit_no_training_hardtanh_26,"",@"SHT_CUDA_INFO"
	.sectionflags	@""
	.align	4


	//----- nvinfo : EIATTR_CUDA_API_VERSION
	.align		4
        /*0000*/ 	.byte	0x04, 0x37
        /*0002*/ 	.short	(.L_11 - .L_10)
.L_10:
        /*0004*/ 	.word	0x0000007c


	//----- nvinfo : EIATTR_KPARAM_INFO
	.align		4
.L_11:
        /*0008*/ 	.byte	0x04, 0x17
        /*000a*/ 	.short	(.L_13 - .L_12)
.L_12:
        /*000c*/ 	.word	0x00000000
        /*0010*/ 	.short	0x0006
        /*0012*/ 	.short	0x0030
        /*0014*/ 	.byte	0x00, 0xf0, 0x11, 0x00


	//----- nvinfo : EIATTR_KPARAM_INFO
	.align		4
.L_13:
        /*0018*/ 	.byte	0x04, 0x17
        /*001a*/ 	.short	(.L_15 - .L_14)
.L_14:
        /*001c*/ 	.word	0x00000000
        /*0020*/ 	.short	0x0005
        /*0022*/ 	.short	0x0028
        /*0024*/ 	.byte	0x00, 0xf4, 0x21, 0x00


	//----- nvinfo : EIATTR_KPARAM_INFO
	.align		4
.L_15:
        /*0028*/ 	.byte	0x04, 0x17
        /*002a*/ 	.short	(.L_17 - .L_16)
.L_16:
        /*002c*/ 	.word	0x00000000
        /*0030*/ 	.short	0x0004
        /*0032*/ 	.short	0x0020
        /*0034*/ 	.byte	0x00, 0xf4, 0x21, 0x00


	//----- nvinfo : EIATTR_KPARAM_INFO
	.align		4
.L_17:
        /*0038*/ 	.byte	0x04, 0x17
        /*003a*/ 	.short	(.L_19 - .L_18)
.L_18:
        /*003c*/ 	.word	0x00000000
        /*0040*/ 	.short	0x0003
        /*0042*/ 	.short	0x0018
        /*0044*/ 	.byte	0x00, 0xf4, 0x21, 0x00


	//----- nvinfo : EIATTR_KPARAM_INFO
	.align		4
.L_19:
        /*0048*/ 	.byte	0x04, 0x17
        /*004a*/ 	.short	(.L_21 - .L_20)
.L_20:
        /*004c*/ 	.word	0x00000000
        /*0050*/ 	.short	0x0002
        /*0052*/ 	.short	0x0010
        /*0054*/ 	.byte	0x00, 0xf4, 0x21, 0x00


	//----- nvinfo : EIATTR_KPARAM_INFO
	.align		4
.L_21:
        /*0058*/ 	.byte	0x04, 0x17
        /*005a*/ 	.short	(.L_23 - .L_22)
.L_22:
        /*005c*/ 	.word	0x00000000
        /*0060*/ 	.short	0x0001
        /*0062*/ 	.short	0x0008
        /*0064*/ 	.byte	0x00, 0xf4, 0x21, 0x00


	//----- nvinfo : EIATTR_KPARAM_INFO
	.align		4
.L_23:
        /*0068*/ 	.byte	0x04, 0x17
        /*006a*/ 	.short	(.L_25 - .L_24)
.L_24:
        /*006c*/ 	.word	0x00000000
        /*0070*/ 	.short	0x0000
        /*0072*/ 	.short	0x0000
        /*0074*/ 	.byte	0x00, 0xf4, 0x21, 0x00


	//----- nvinfo : EIATTR_SPARSE_MMA_MASK
	.align		4
.L_25:
        /*0078*/ 	.byte	0x03, 0x50
        /*007a*/ 	.short	0x0000


	//----- nvinfo : EIATTR_MAXREG_COUNT
	.align		4
        /*007c*/ 	.byte	0x03, 0x1b
        /*007e*/ 	.short	0x00ff


	//----- nvinfo : EIATTR_EXIT_INSTR_OFFSETS
	.align		4
        /*0080*/ 	.byte	0x04, 0x1c
        /*0082*/ 	.short	(.L_27 - .L_26)


	//   ....[0]....
.L_26:
        /*0084*/ 	.word	0x00000300


	//----- nvinfo : EIATTR_REQNTID
	.align		4
.L_27:
        /*0088*/ 	.byte	0x04, 0x10
        /*008a*/ 	.short	(.L_29 - .L_28)
.L_28:
        /*008c*/ 	.word	0x00000080
        /*0090*/ 	.word	0x00000001
        /*0094*/ 	.word	0x00000001


	//----- nvinfo : EIATTR_CBANK_PARAM_SIZE
	.align		4
.L_29:
        /*0098*/ 	.byte	0x03, 0x19
        /*009a*/ 	.short	0x0034


	//----- nvinfo : EIATTR_PARAM_CBANK
	.align		4
        /*009c*/ 	.byte	0x04, 0x0a
        /*009e*/ 	.short	(.L_31 - .L_30)
	.align		4
.L_30:
        /*00a0*/ 	.word	index@(.nv.constant0.triton_poi_fused__native_batch_norm_legit_no_training_hardtanh_26)
        /*00a4*/ 	.short	0x0210
        /*00a6*/ 	.short	0x0034


	//----- nvinfo : EIATTR_SW_WAR
	.align		4
.L_31:
        /*00a8*/ 	.byte	0x04, 0x36
        /*00aa*/ 	.short	(.L_33 - .L_32)
.L_32:
        /*00ac*/ 	.word	0x00000008
.L_33:


//--------------------- .nv.callgraph             --------------------------
	.section	.nv.callgraph,"",@"SHT_CUDA_CALLGRAPH"
	.align	4
	.sectionentsize	8
	.align		4
        /*0000*/ 	.word	0x00000000
	.align		4
        /*0004*/ 	.word	0xffffffff
	.align		4
        /*0008*/ 	.word	0x00000000
	.align		4
        /*000c*/ 	.word	0xfffffffe
	.align		4
        /*0010*/ 	.word	0x00000000
	.align		4
        /*0014*/ 	.word	0xfffffffd
	.align		4
        /*0018*/ 	.word	0x00000000
	.align		4
        /*001c*/ 	.word	0xfffffffc


//--------------------- .nv.constant4             --------------------------
	.section	.nv.constant4,"a",@progbits
	.align	8
	.align		8
.nv.constant4:
        /*0000*/ 	.dword	_$_str
	.align		8
        /*0008*/ 	.dword	_$_str_$_2


//--------------------- .text.triton_poi_fused__native_batch_norm_legit_no_training_hardtanh_26 --------------------------
	.section	.text.triton_poi_fused__native_batch_norm_legit_no_training_hardtanh_26,"ax",@progbits
	.align	128
        .global         triton_poi_fused__native_batch_norm_legit_no_training_hardtanh_26
        .type           triton_poi_fused__native_batch_norm_legit_no_training_hardtanh_26,@function
        .size           triton_poi_fused__native_batch_norm_legit_no_training_hardtanh_26,(.L_x_1 - triton_poi_fused__native_batch_norm_legit_no_training_hardtanh_26)
        .other          triton_poi_fused__native_batch_norm_legit_no_training_hardtanh_26,@"STO_CUDA_ENTRY STV_DEFAULT"
triton_poi_fused__native_batch_norm_legit_no_training_hardtanh_26:
.text.triton_poi_fused__native_batch_norm_legit_no_training_hardtanh_26:
[----:B------:R-:W-:Y:S01]  /*0000*/  LDC R1, c[0x0][0x28] ;  /* 0x00000a00ff017b82 */ /* 0x000fe20000000800 */
[----:B------:R-:W1:Y:S07]  /*0010*/  S2R R0, SR_TID.X ;  /* 0x0000000000007919 */ /* 0x000e6e0000002100 */
[----:B------:R-:W2:Y:S01]  /*0020*/  LDC.64 R6, c[0x0][0x220] ;  /* 0x00008800ff067b82 */ /* 0x000ea20000000a00 */
[----:B------:R-:W-:Y:S01]  /*0030*/  ULDC.64 UR4, c[0x0][0x208] ;  /* 0x0000820000047ab9 */ /* 0x000fe20000000a00 */
[----:B------:R-:W3:Y:S06]  /*0040*/  S2R R3, SR_CTAID.X ;  /* 0x0000000000037919 */ /* 0x000eec0000002500 */
[----:B------:R-:W4:Y:S08]  /*0050*/  LDC.64 R4, c[0x0][0x218] ;  /* 0x00008600ff047b82 */ /* 0x000f300000000a00 */
[----:B------:R-:W5:Y:S08]  /*0060*/  LDC.64 R8, c[0x0][0x228] ;  /* 0x00008a00ff087b82 */ /* 0x000f700000000a00 */
[----:B------:R-:W5:Y:S01]  /*0070*/  LDC.64 R10, c[0x0][0x230] ;  /* 0x00008c00ff0a7b82 */ /* 0x000f620000000a00 */
[----:B-1----:R-:W-:-:S02]  /*0080*/  LOP3.LUT R0, R0, 0x7f, RZ, 0xc0, !PT ;  /* 0x0000007f00007812 */ /* 0x002fc400078ec0ff */
[----:B---3--:R-:W-:Y:S02]  /*0090*/  SHF.R.S32.HI R2, RZ, 0x18, R3 ;  /* 0x00000018ff027819 */ /* 0x008fe40000011403 */
[----:B------:R-:W-:Y:S02]  /*00a0*/  LEA R0, R3, R0, 0x7 ;  /* 0x0000000003007211 */ /* 0x000fe400078e38ff */
[----:B------:R-:W-:-:S04]  /*00b0*/  SGXT R3, R2, 0x1 ;  /* 0x000000010203781a */ /* 0x000fc80000000200 */
[----:B------:R-:W-:-:S04]  /*00c0*/  LEA.HI R3, R3, R0, RZ, 0xa ;  /* 0x0000000003037211 */ /* 0x000fc800078f50ff */
[----:B------:R-:W-:-:S04]  /*00d0*/  LOP3.LUT R3, R3, 0xfffffc00, RZ, 0xc0, !PT ;  /* 0xfffffc0003037812 */ /* 0x000fc800078ec0ff */
[----:B------:R-:W-:Y:S02]  /*00e0*/  IADD3 R13, R0, -R3, RZ ;  /* 0x80000003000d7210 */ /* 0x000fe40007ffe0ff */
[----:B------:R-:W1:Y:S03]  /*00f0*/  LDC.64 R2, c[0x0][0x210] ;  /* 0x00008400ff027b82 */ /* 0x000e660000000a00 */
[----:B--2---:R-:W-:-:S06]  /*0100*/  IMAD.WIDE R6, R13, 0x4, R6 ;  /* 0x000000040d067825 */ /* 0x004fcc00078e0206 */
[----:B------:R-:W2:Y:S01]  /*0110*/  LDG.E.EL R6, desc[UR4][R6.64] ;  /* 0x0000000406067981 */ /* 0x000ea2000c2e1900 */
[----:B----4-:R-:W-:-:S04]  /*0120*/  IMAD.WIDE R4, R13, 0x4, R4 ;  /* 0x000000040d047825 */ /* 0x010fc800078e0204 */
[C---:B-----5:R-:W-:Y:S02]  /*0130*/  IMAD.WIDE R8, R13.reuse, 0x4, R8 ;  /* 0x000000040d087825 */ /* 0x060fe400078e0208 */
[----:B------:R3:W4:Y:S02]  /*0140*/  LDG.E.EL R5, desc[UR4][R4.64] ;  /* 0x0000000404057981 */ /* 0x000724000c2e1900 */
[----:B0-----:R-:W-:Y:S02]  /*0150*/  IMAD.WIDE R10, R13, 0x4, R10 ;  /* 0x000000040d0a7825 */ /* 0x001fe400078e020a */
[----:B------:R-:W5:Y:S02]  /*0160*/  LDG.E.EL R8, desc[UR4][R8.64] ;  /* 0x0000000408087981 */ /* 0x000f64000c2e1900 */
[----:B-1----:R-:W-:Y:S02]  /*0170*/  IMAD.WIDE R2, R0, 0x4, R2 ;  /* 0x0000000400027825 */ /* 0x002fe400078e0202 */
[----:B------:R-:W5:Y:S04]  /*0180*/  LDG.E.EL R11, desc[UR4][R10.64] ;  /* 0x000000040a0b7981 */ /* 0x000f68000c2e1900 */
[----:B------:R-:W4:Y:S01]  /*0190*/  LDG.E R2, desc[UR4][R2.64] ;  /* 0x0000000402027981 */ /* 0x000f22000c1e1900 */
[----:B---3--:R-:W-:Y:S01]  /*01a0*/  HFMA2.MMA R4, -RZ, RZ, 1.625, 0 ;  /* 0x3e800000ff047435 */ /* 0x008fe200000001ff */
[----:B--2---:R-:W-:-:S04]  /*01b0*/  FADD R6, R6, 9.9999997473787516356e-06 ;  /* 0x3727c5ac06067421 */ /* 0x004fc80000000000 */
[----:B------:R-:W0:Y:S02]  /*01c0*/  MUFU.SQRT R7, R6 ;  /* 0x0000000600077308 */ /* 0x000e240000002000 */
[C---:B0-----:R-:W-:Y:S02]  /*01d0*/  FSETP.GT.AND P0, PT, R7.reuse, 8.50705917302346158658e+37, PT ;  /* 0x7e8000000700780b */ /* 0x041fe40003f04000 */
[----:B------:R-:W-:-:S11]  /*01e0*/  FSETP.GEU.AND P1, PT, R7, 1.175494350822287508e-38, PT ;  /* 0x008000000700780b */ /* 0x000fd60003f2e000 */
[----:B------:R-:W-:-:S04]  /*01f0*/  @P0 FMUL R7, R7, 0.25 ;  /* 0x3e80000007070820 */ /* 0x000fc80000400000 */
[----:B------:R-:W-:-:S06]  /*0200*/  @!P1 FMUL R7, R7, 16777216 ;  /* 0x4b80000007079820 */ /* 0x000fcc0000400000 */
[----:B------:R-:W0:Y:S01]  /*0210*/  MUFU.RCP R7, R7 ;  /* 0x0000000700077308 */ /* 0x000e220000001000 */
[----:B------:R-:W-:Y:S01]  /*0220*/  FSEL R4, R4, 1, P0 ;  /* 0x3f80000004047808 */ /* 0x000fe20000000000 */
[----:B----4-:R-:W-:-:S04]  /*0230*/  FADD R2, R2, -R5 ;  /* 0x8000000502027221 */ /* 0x010fc80000000000 */
[----:B------:R-:W-:-:S04]  /*0240*/  @!P1 FMUL R4, R4, 16777216 ;  /* 0x4b80000004049820 */ /* 0x000fc80000400000 */
[----:B0-----:R-:W-:-:S04]  /*0250*/  FMUL R3, R7, R4 ;  /* 0x0000000407037220 */ /* 0x001fc80000400000 */
[----:B------:R-:W-:-:S04]  /*0260*/  FMUL R2, R2, R3 ;  /* 0x0000000302027220 */ /* 0x000fc80000400000 */
[----:B-----5:R-:W-:Y:S02]  /*0270*/  FFMA R8, R8, R2, R11 ;  /* 0x0000000208087223 */ /* 0x020fe4000000000b */
[----:B------:R-:W0:Y:S03]  /*0280*/  LDC.64 R2, c[0x0][0x238] ;  /* 0x00008e00ff027b82 */ /* 0x000e260000000a00 */
[----:B------:R-:W-:-:S04]  /*0290*/  FSETP.GTU.AND P0, PT, R8, RZ, PT ;  /* 0x000000ff0800720b */ /* 0x000fc80003f0c000 */
[----:B------:R-:W-:-:S04]  /*02a0*/  FSEL R5, R8, RZ, P0 ;  /* 0x000000ff08057208 */ /* 0x000fc80000000000 */
[C---:B------:R-:W-:Y:S02]  /*02b0*/  FSETP.GEU.AND P1, PT, R5.reuse, 6, PT ;  /* 0x40c000000500780b */ /* 0x040fe40003f2e000 */
[----:B------:R-:W-:Y:S01]  /*02c0*/  FSETP.NAN.AND P0, PT, R5, R5, PT ;  /* 0x000000050500720b */ /* 0x000fe20003f08000 */
[----:B0-----:R-:W-:-:S10]  /*02d0*/  IMAD.WIDE R2, R0, 0x4, R2 ;  /* 0x0000000400027825 */ /* 0x001fd400078e0202 */
[----:B------:R-:W-:-:S05]  /*02e0*/  @P1 SEL R5, R5, 0x40c00000, P0 ;  /* 0x40c0000005051807 */ /* 0x000fca0000000000 */
[----:B------:R-:W-:Y:S01]  /*02f0*/  STG.E desc[UR4][R2.64], R5 ;  /* 0x0000000502007986 */ /* 0x000fe2000c101904 */
[----:B------:R-:W-:Y:S05]  /*0300*/  EXIT ;  /* 0x000000000000794d */ /* 0x000fea0003800000 */
.L_x_0:
[----:B------:R-:W-:-:S00]  /*0310*/  BRA `(.L_x_0) ;  /* 0xfffffffc00fc7947 */ /* 0x000fc0000383ffff */
[----:B------:R-:W-:-:S00]  /*0320*/  NOP ;  /* 0x0000000000007918 */ /* 0x000fc00000000000 */
        /* <DEDUP_REMOVED lines=13> */
.L_x_1:


//--------------------- .nv.global.init           --------------------------
	.section	.nv.global.init,"aw",@progbits
.nv.global.init:
	.type		_$_str,@object
	.size		_$_str,(_$_str_$_2 - _$_str)
_$_str:
        /*0000*/ 	.byte	0x5f, 0x5f, 0x43, 0x55, 0x44, 0x41, 0x5f, 0x46, 0x54, 0x5a, 0x00
	.type		_$_str_$_2,@object
	.size		_$_str_$_2,(.L_1 - _$_str_$_2)
_$_str_$_2:
        /*000b*/ 	.byte	0x5f, 0x5f, 0x43, 0x55, 0x44, 0x41, 0x5f, 0x50, 0x52, 0x45, 0x43, 0x5f, 0x53, 0x51, 0x52, 0x54
        /*001b*/ 	.byte	0x00
.L_1:


//--------------------- .nv.constant0.triton_poi_fused__native_batch_norm_legit_no_training_hardtanh_26 --------------------------
	.section	.nv.constant0.triton_poi_fused__native_batch_norm_legit_no_training_hardtanh_26,"a",@progbits
	.sectionflags	@""
	.align	4
.nv.constant0.triton_poi_fused__native_batch_norm_legit_no_training_hardtanh_26:
	.zero		580
